//
// Generated by NVIDIA NVVM Compiler
//
// Compiler Build ID: CL-36424714
// Cuda compilation tools, release 13.0, V13.0.88
// Based on NVVM 20.0.0
//

.version 9.0
.target sm_100
.address_size 64

	// .globl	_Z9set_valuePfif
.extern .func  (.param .b32 func_retval0) vprintf
(
	.param .b64 vprintf_param_0,
	.param .b64 vprintf_param_1
)
;
.global .align 1 .b8 $str[13] = {118, 97, 108, 117, 101, 32, 105, 115, 32, 37, 102, 10};

.visible .entry _Z9set_valuePfif(
	.param .u64 .ptr .align 1 _Z9set_valuePfif_param_0,
	.param .u32 _Z9set_valuePfif_param_1,
	.param .f32 _Z9set_valuePfif_param_2
)
{
	.reg .pred 	%p<3>;
	.reg .b32 	%r<11>;
	.reg .b32 	%f<2>;
	.reg .b64 	%rd<5>;

	ld.param.u64 	%rd2, [_Z9set_valuePfif_param_0];
	ld.param.u32 	%r6, [_Z9set_valuePfif_param_1];
	ld.param.f32 	%f1, [_Z9set_valuePfif_param_2];
	mov.u32 	%r7, %tid.x;
	mov.u32 	%r1, %ntid.x;
	mov.u32 	%r8, %ctaid.x;
	mad.lo.s32 	%r10, %r1, %r8, %r7;
	setp.ge.s32 	%p1, %r10, %r6;
	@%p1 bra 	$L__BB0_3;
	mov.u32 	%r9, %nctaid.x;
	mul.lo.s32 	%r3, %r1, %r9;
	cvta.to.global.u64 	%rd1, %rd2;
$L__BB0_2:
	mul.wide.s32 	%rd3, %r10, 4;
	add.s64 	%rd4, %rd1, %rd3;
	st.global.f32 	[%rd4], %f1;
	add.s32 	%r10, %r10, %r3;
	setp.lt.s32 	%p2, %r10, %r6;
	@%p2 bra 	$L__BB0_2;
$L__BB0_3:
	ret;

}
	// .globl	_Z9get_valuePfi
.visible .entry _Z9get_valuePfi(
	.param .u64 .ptr .align 1 _Z9get_valuePfi_param_0,
	.param .u32 _Z9get_valuePfi_param_1
)
{
	.local .align 8 .b8 	__local_depot1[8];
	.reg .b64 	%SP;
	.reg .b64 	%SPL;
	.reg .b32 	%r<4>;
	.reg .b32 	%f<2>;
	.reg .b64 	%rd<9>;
	.reg .b64 	%fd<2>;

	mov.u64 	%SPL, __local_depot1;
	cvta.local.u64 	%SP, %SPL;
	ld.param.u64 	%rd1, [_Z9get_valuePfi_param_0];
	ld.param.u32 	%r1, [_Z9get_valuePfi_param_1];
	cvta.to.global.u64 	%rd2, %rd1;
	add.u64 	%rd3, %SP, 0;
	add.u64 	%rd4, %SPL, 0;
	mul.wide.s32 	%rd5, %r1, 4;
	add.s64 	%rd6, %rd2, %rd5;
	ld.global.f32 	%f1, [%rd6];
	cvt.f64.f32 	%fd1, %f1;
	st.local.f64 	[%rd4], %fd1;
	mov.u64 	%rd7, $str;
	cvta.global.u64 	%rd8, %rd7;
	{ // callseq 0, 0
	.param .b64 param0;
	st.param.b64 	[param0], %rd8;
	.param .b64 param1;
	st.param.b64 	[param1], %rd3;
	.param .b32 retval0;
	call.uni (retval0), 
	vprintf, 
	(
	param0, 
	param1
	);
	ld.param.b32 	%r2, [retval0];
	} // callseq 0
	ret;

}


// ===== COMPILED SASS (sm_100) =====

	.target	sm_100

	.elftype	@"ET_EXEC"


//--------------------- .note.nv.tkinfo           --------------------------
	.section	.note.nv.tkinfo,"",@"SHT_NOTE"
	.sectionflags	@"SHF_NOTE_NV_TKINFO"
	.tkinfo
        /*0018*/ 	.word	0x00000002
        /*0030*/ 	.string	""
        /*0030*/ 	.string	"ptxas"
        /*0030*/ 	.string	"Cuda compilation tools, release 13.0, V13.0.88"
        /*0030*/ 	.string	"Build cuda_13.0.r13.0/compiler.36424714_0"
        /*0030*/ 	.string	"-arch sm_100 -m 64 "



//--------------------- .note.nv.cuinfo           --------------------------
	.section	.note.nv.cuinfo,"",@"SHT_NOTE"
	.sectionflags	@"SHF_NOTE_NV_CUINFO"
        /*0018*/ 	.short	0x0002
        /*001a*/ 	.short	0x0064
        /*001c*/ 	.short	0x0082
	.zero		2


//--------------------- .nv.info                  --------------------------
	.section	.nv.info,"",@"SHT_CUDA_INFO"
	.align	4


	//----- nvinfo : EIATTR_REGCOUNT
	.align		4
        /*0000*/ 	.byte	0x04, 0x2f
        /*0002*/ 	.short	(.L_2 - .L_1)
	.align		4
.L_1:
        /*0004*/ 	.word	index@(_Z9set_valuePfif)
        /*0008*/ 	.word	0x0000000a


	//----- nvinfo : EIATTR_FRAME_SIZE
	.align		4
.L_2:
        /*000c*/ 	.byte	0x04, 0x11
        /*000e*/ 	.short	(.L_4 - .L_3)
	.align		4
.L_3:
        /*0010*/ 	.word	index@(_Z9set_valuePfif)
        /*0014*/ 	.word	0x00000000


	//----- nvinfo : EIATTR_REGCOUNT
	.align		4
.L_4:
        /*0018*/ 	.byte	0x04, 0x2f
        /*001a*/ 	.short	(.L_6 - .L_5)
	.align		4
.L_5:
        /*001c*/ 	.word	index@(_Z9get_valuePfi)
        /*0020*/ 	.word	0x00000018


	//----- nvinfo : EIATTR_FRAME_SIZE
	.align		4
.L_6:
        /*0024*/ 	.byte	0x04, 0x11
        /*0026*/ 	.short	(.L_8 - .L_7)
	.align		4
.L_7:
        /*0028*/ 	.word	index@(_Z9get_valuePfi)
        /*002c*/ 	.word	0x00000008


	//----- nvinfo : EIATTR_MIN_STACK_SIZE
	.align		4
.L_8:
        /*0030*/ 	.byte	0x04, 0x12
        /*0032*/ 	.short	(.L_10 - .L_9)
	.align		4
.L_9:
        /*0034*/ 	.word	index@(_Z9get_valuePfi)
        /*0038*/ 	.word	0x00000008


	//----- nvinfo : EIATTR_MIN_STACK_SIZE
	.align		4
.L_10:
        /*003c*/ 	.byte	0x04, 0x12
        /*003e*/ 	.short	(.L_12 - .L_11)
	.align		4
.L_11:
        /*0040*/ 	.word	index@(_Z9set_valuePfif)
        /*0044*/ 	.word	0x00000000
.L_12:


//--------------------- .nv.compat                --------------------------
	.section	.nv.compat,"",@"SHT_CUDA_COMPAT_INFO"
	.align	4
        /*0000*/ 	.byte	0x02, 0x09, 0x00, 0x00, 0x02, 0x02, 0x01, 0x00, 0x02, 0x05, 0x05, 0x00, 0x03, 0x07, 0x01, 0x01
        /*0010*/ 	.byte	0x02, 0x03, 0x00, 0x00, 0x02, 0x06, 0x01, 0x00, 0x04, 0x0b, 0x08, 0x00, 0x09, 0x00, 0x00, 0x00
        /*0020*/ 	.byte	0x00, 0x00, 0x00, 0x00


//--------------------- .nv.info._Z9get_valuePfi  --------------------------
	.section	.nv.info._Z9get_valuePfi,"",@"SHT_CUDA_INFO"
	.sectionflags	@""
	.align	4


	//----- nvinfo : EIATTR_CUDA_API_VERSION
	.align		4
        /*0000*/ 	.byte	0x04, 0x37
        /*0002*/ 	.short	(.L_14 - .L_13)
.L_13:
        /*0004*/ 	.word	0x00000082


	//----- nvinfo : EIATTR_KPARAM_INFO
	.align		4
.L_14:
        /*0008*/ 	.byte	0x04, 0x17
        /*000a*/ 	.short	(.L_16 - .L_15)
.L_15:
        /*000c*/ 	.word	0x00000000
        /*0010*/ 	.short	0x0001
        /*0012*/ 	.short	0x0008
        /*0014*/ 	.byte	0x00, 0xf0, 0x11, 0x00


	//----- nvinfo : EIATTR_KPARAM_INFO
	.align		4
.L_16:
        /*0018*/ 	.byte	0x04, 0x17
        /*001a*/ 	.short	(.L_18 - .L_17)
.L_17:
        /*001c*/ 	.word	0x00000000
        /*0020*/ 	.short	0x0000
        /*0022*/ 	.short	0x0000
        /*0024*/ 	.byte	0x00, 0xf5, 0x21, 0x00


	//----- nvinfo : EIATTR_SPARSE_MMA_MASK
	.align		4
.L_18:
        /*0028*/ 	.byte	0x03, 0x50
        /*002a*/ 	.short	0x0000


	//----- nvinfo : EIATTR_MAXREG_COUNT
	.align		4
        /*002c*/ 	.byte	0x03, 0x1b
        /*002e*/ 	.short	0x00ff


	//----- nvinfo : EIATTR_EXTERNS
	.align		4
        /*0030*/ 	.byte	0x04, 0x0f
        /*0032*/ 	.short	(.L_20 - .L_19)


	//   ....[0]....
	.align		4
.L_19:
        /*0034*/ 	.word	index@(vprintf)


	//----- nvinfo : EIATTR_MERCURY_ISA_VERSION
	.align		4
.L_20:
        /*0038*/ 	.byte	0x03, 0x5f
        /*003a*/ 	.short	0x0101


	//----- nvinfo : EIATTR_VRC_CTA_INIT_COUNT
	.align		4
        /*003c*/ 	.byte	0x02, 0x4a
	.zero		1
	.zero		1


	//----- nvinfo : EIATTR_SYSCALL_OFFSETS
	.align		4
        /*0040*/ 	.byte	0x04, 0x46
        /*0042*/ 	.short	(.L_22 - .L_21)


	//   ....[0]....
.L_21:
        /*0044*/ 	.word	0x00000130


	//----- nvinfo : EIATTR_EXIT_INSTR_OFFSETS
	.align		4
.L_22:
        /*0048*/ 	.byte	0x04, 0x1c
        /*004a*/ 	.short	(.L_24 - .L_23)


	//   ....[0]....
.L_23:
        /*004c*/ 	.word	0x00000140


	//----- nvinfo : EIATTR_CBANK_PARAM_SIZE
	.align		4
.L_24:
        /*0050*/ 	.byte	0x03, 0x19
        /*0052*/ 	.short	0x000c


	//----- nvinfo : EIATTR_PARAM_CBANK
	.align		4
        /*0054*/ 	.byte	0x04, 0x0a
        /*0056*/ 	.short	(.L_26 - .L_25)
	.align		4
.L_25:
        /*0058*/ 	.word	index@(.nv.constant0._Z9get_valuePfi)
        /*005c*/ 	.short	0x0380
        /*005e*/ 	.short	0x000c


	//----- nvinfo : EIATTR_SW_WAR
	.align		4
.L_26:
        /*0060*/ 	.byte	0x04, 0x36
        /*0062*/ 	.short	(.L_28 - .L_27)
.L_27:
        /*0064*/ 	.word	0x00000008
.L_28:


//--------------------- .nv.info._Z9set_valuePfif --------------------------
	.section	.nv.info._Z9set_valuePfif,"",@"SHT_CUDA_INFO"
	.sectionflags	@""
	.align	4


	//----- nvinfo : EIATTR_CUDA_API_VERSION
	.align		4
        /*0000*/ 	.byte	0x04, 0x37
        /*0002*/ 	.short	(.L_30 - .L_29)
.L_29:
        /*0004*/ 	.word	0x00000082


	//----- nvinfo : EIATTR_KPARAM_INFO
	.align		4
.L_30:
        /*0008*/ 	.byte	0x04, 0x17
        /*000a*/ 	.short	(.L_32 - .L_31)
.L_31:
        /*000c*/ 	.word	0x00000000
        /*0010*/ 	.short	0x0002
        /*0012*/ 	.short	0x000c
        /*0014*/ 	.byte	0x00, 0xf0, 0x11, 0x00


	//----- nvinfo : EIATTR_KPARAM_INFO
	.align		4
.L_32:
        /*0018*/ 	.byte	0x04, 0x17
        /*001a*/ 	.short	(.L_34 - .L_33)
.L_33:
        /*001c*/ 	.word	0x00000000
        /*0020*/ 	.short	0x0001
        /*0022*/ 	.short	0x0008
        /*0024*/ 	.byte	0x00, 0xf0, 0x11, 0x00


	//----- nvinfo : EIATTR_KPARAM_INFO
	.align		4
.L_34:
        /*0028*/ 	.byte	0x04, 0x17
        /*002a*/ 	.short	(.L_36 - .L_35)
.L_35:
        /*002c*/ 	.word	0x00000000
        /*0030*/ 	.short	0x0000
        /*0032*/ 	.short	0x0000
        /*0034*/ 	.byte	0x00, 0xf5, 0x21, 0x00


	//----- nvinfo : EIATTR_SPARSE_MMA_MASK
	.align		4
.L_36:
        /*0038*/ 	.byte	0x03, 0x50
        /*003a*/ 	.short	0x0000


	//----- nvinfo : EIATTR_MAXREG_COUNT
	.align		4
        /*003c*/ 	.byte	0x03, 0x1b
        /*003e*/ 	.short	0x00ff


	//----- nvinfo : EIATTR_MERCURY_ISA_VERSION
	.align		4
        /*0040*/ 	.byte	0x03, 0x5f
        /*0042*/ 	.short	0x0101


	//----- nvinfo : EIATTR_VRC_CTA_INIT_COUNT
	.align		4
        /*0044*/ 	.byte	0x02, 0x4a
	.zero		1
	.zero		1


	//----- nvinfo : EIATTR_EXIT_INSTR_OFFSETS
	.align		4
        /*0048*/ 	.byte	0x04, 0x1c
        /*004a*/ 	.short	(.L_38 - .L_37)


	//   ....[0]....
.L_37:
        /*004c*/ 	.word	0x00000070


	//   ....[1]....
        /*0050*/ 	.word	0x00000120


	//----- nvinfo : EIATTR_CRS_STACK_SIZE
	.align		4
.L_38:
        /*0054*/ 	.byte	0x04, 0x1e
        /*0056*/ 	.short	(.L_40 - .L_39)
.L_39:
        /*0058*/ 	.word	0x00000000


	//----- nvinfo : EIATTR_CBANK_PARAM_SIZE
	.align		4
.L_40:
        /*005c*/ 	.byte	0x03, 0x19
        /*005e*/ 	.short	0x0010


	//----- nvinfo : EIATTR_PARAM_CBANK
	.align		4
        /*0060*/ 	.byte	0x04, 0x0a
        /*0062*/ 	.short	(.L_42 - .L_41)
	.align		4
.L_41:
        /*0064*/ 	.word	index@(.nv.constant0._Z9set_valuePfif)
        /*0068*/ 	.short	0x0380
        /*006a*/ 	.short	0x0010


	//----- nvinfo : EIATTR_SW_WAR
	.align		4
.L_42:
        /*006c*/ 	.byte	0x04, 0x36
        /*006e*/ 	.short	(.L_44 - .L_43)
.L_43:
        /*0070*/ 	.word	0x00000008
.L_44:


//--------------------- .nv.callgraph             --------------------------
	.section	.nv.callgraph,"",@"SHT_CUDA_CALLGRAPH"
	.align	4
	.sectionentsize	8
	.align		4
        /*0000*/ 	.word	0x00000000
	.align		4
        /*0004*/ 	.word	0xffffffff
	.align		4
        /*0008*/ 	.word	index@(_Z9get_valuePfi)
	.align		4
        /*000c*/ 	.word	index@(vprintf)
	.align		4
        /*0010*/ 	.word	0x00000000
	.align		4
        /*0014*/ 	.word	0xfffffffe
	.align		4
        /*0018*/ 	.word	0x00000000
	.align		4
        /*001c*/ 	.word	0xfffffffd
	.align		4
        /*0020*/ 	.word	0x00000000
	.align		4
        /*0024*/ 	.word	0xfffffffc


//--------------------- .nv.constant4             --------------------------
	.section	.nv.constant4,"a",@progbits
	.align	8
	.align		8
.nv.constant4:
        /*0000*/ 	.dword	vprintf
	.align		8
        /*0008*/ 	.dword	$str


//--------------------- .text._Z9get_valuePfi     --------------------------
	.section	.text._Z9get_valuePfi,"ax",@progbits
	.align	128
        .global         _Z9get_valuePfi
        .type           _Z9get_valuePfi,@function
        .size           _Z9get_valuePfi,(.L_x_4 - _Z9get_valuePfi)
        .other          _Z9get_valuePfi,@"STO_CUDA_ENTRY STV_DEFAULT"
_Z9get_valuePfi:
.text._Z9get_valuePfi:
[----:B------:R-:W0:Y:S08]  /*0000*/  LDC R1, c[0x0][0x37c] ;  /* 0x0000df00ff017b82 */ /* 0x000e300000000800 */
[----:B------:R-:W1:Y:S01]  /*0010*/  LDC R5, c[0x0][0x388] ;  /* 0x0000e200ff057b82 */ /* 0x000e620000000800 */
[----:B------:R-:W2:Y:S01]  /*0020*/  LDCU.64 UR4, c[0x0][0x358] ;  /* 0x00006b00ff0477ac */ /* 0x000ea20008000a00 */
[----:B0-----:R-:W-:-:S06]  /*0030*/  VIADD R1, R1, 0xfffffff8 ;  /* 0xfffffff801017836 */ /* 0x001fcc0000000000 */
[----:B------:R-:W1:Y:S01]  /*0040*/  LDC.64 R2, c[0x0][0x380] ;  /* 0x0000e000ff027b82 */ /* 0x000e620000000a00 */
[----:B------:R-:W0:Y:S01]  /*0050*/  LDCU.64 UR6, c[0x4][0x8] ;  /* 0x01000100ff0677ac */ /* 0x000e220008000a00 */
[----:B-1----:R-:W-:-:S06]  /*0060*/  IMAD.WIDE R2, R5, 0x4, R2 ;  /* 0x0000000405027825 */ /* 0x002fcc00078e0202 */
[----:B--2---:R-:W2:Y:S01]  /*0070*/  LDG.E R2, desc[UR4][R2.64] ;  /* 0x0000000402027981 */ /* 0x004ea2000c1e1900 */
[----:B------:R-:W-:Y:S01]  /*0080*/  MOV R0, 0x0 ;  /* 0x0000000000007802 */ /* 0x000fe20000000f00 */
[----:B------:R-:W1:Y:S01]  /*0090*/  LDCU UR4, c[0x0][0x2f8] ;  /* 0x00005f00ff0477ac */ /* 0x000e620008000800 */
[----:B0-----:R-:W-:Y:S01]  /*00a0*/  IMAD.U32 R4, RZ, RZ, UR6 ;  /* 0x00000006ff047e24 */ /* 0x001fe2000f8e00ff */
[----:B------:R-:W-:Y:S01]  /*00b0*/  MOV R5, UR7 ;  /* 0x0000000700057c02 */ /* 0x000fe20008000f00 */
[----:B------:R0:W3:Y:S01]  /*00c0*/  LDC.64 R10, c[0x4][R0] ;  /* 0x01000000000a7b82 */ /* 0x0000e20000000a00 */
[----:B------:R-:W4:Y:S01]  /*00d0*/  LDCU UR5, c[0x0][0x2fc] ;  /* 0x00005f80ff0577ac */ /* 0x000f220008000800 */
[----:B-1----:R-:W-:-:S05]  /*00e0*/  IADD3 R6, P0, PT, R1, UR4, RZ ;  /* 0x0000000401067c10 */ /* 0x002fca000ff1e0ff */
[----:B----4-:R-:W-:Y:S01]  /*00f0*/  IMAD.X R7, RZ, RZ, UR5, P0 ;  /* 0x00000005ff077e24 */ /* 0x010fe200080e06ff */
[----:B--2---:R-:W1:Y:S02]  /*0100*/  F2F.F64.F32 R8, R2 ;  /* 0x0000000200087310 */ /* 0x004e640000201800 */
[----:B-1-3--:R0:W-:Y:S05]  /*0110*/  STL.64 [R1], R8 ;  /* 0x0000000801007387 */ /* 0x00a1ea0000100a00 */
[----:B------:R-:W-:-:S07]  /*0120*/  LEPC R20, `(.L_x_0) ;  /* 0x000000001014794e */ /* 0x000fce0000000000 */
[----:B0-----:R-:W-:Y:S05]  /*0130*/  CALL.ABS.NOINC R10 ;  /* 0x000000000a007343 */ /* 0x001fea0003c00000 */
.L_x_0:
[----:B------:R-:W-:Y:S05]  /*0140*/  EXIT ;  /* 0x000000000000794d */ /* 0x000fea0003800000 */
.L_x_1:
[----:B------:R-:W-:-:S00]  /*0150*/  BRA `(.L_x_1) ;  /* 0xfffffffc00fc7947 */ /* 0x000fc0000383ffff */
[----:B------:R-:W-:-:S00]  /*0160*/  NOP ;  /* 0x0000000000007918 */ /* 0x000fc00000000000 */
        /* <DEDUP_REMOVED lines=9> */
.L_x_4:


//--------------------- .text._Z9set_valuePfif    --------------------------
	.section	.text._Z9set_valuePfif,"ax",@progbits
	.align	128
        .global         _Z9set_valuePfif
        .type           _Z9set_valuePfif,@function
        .size           _Z9set_valuePfif,(.L_x_5 - _Z9set_valuePfif)
        .other          _Z9set_valuePfif,@"STO_CUDA_ENTRY STV_DEFAULT"
_Z9set_valuePfif:
.text._Z9set_valuePfif:
[----:B------:R-:W-:Y:S01]  /*0000*/  LDC R1, c[0x0][0x37c] ;  /* 0x0000df00ff017b82 */ /* 0x000fe20000000800 */
[----:B------:R-:W0:Y:S01]  /*0010*/  S2R R0, SR_TID.X ;  /* 0x0000000000007919 */ /* 0x000e220000002100 */
[----:B------:R-:W0:Y:S01]  /*0020*/  LDCU UR4, c[0x0][0x360] ;  /* 0x00006c00ff0477ac */ /* 0x000e220008000800 */
[----:B------:R-:W0:Y:S01]  /*0030*/  S2R R3, SR_CTAID.X ;  /* 0x0000000000037919 */ /* 0x000e220000002500 */
[----:B------:R-:W1:Y:S01]  /*0040*/  LDCU UR8, c[0x0][0x388] ;  /* 0x00007100ff0877ac */ /* 0x000e620008000800 */
[----:B0-----:R-:W-:-:S05]  /*0050*/  IMAD R0, R3, UR4, R0 ;  /* 0x0000000403007c24 */ /* 0x001fca000f8e0200 */
[----:B-1----:R-:W-:-:S13]  /*0060*/  ISETP.GE.AND P0, PT, R0, UR8, PT ;  /* 0x0000000800007c0c */ /* 0x002fda000bf06270 */
[----:B------:R-:W-:Y:S05]  /*0070*/  @P0 EXIT ;  /* 0x000000000000094d */ /* 0x000fea0003800000 */
[----:B------:R-:W0:Y:S01]  /*0080*/  LDC R7, c[0x0][0x38c] ;  /* 0x0000e300ff077b82 */ /* 0x000e220000000800 */
[----:B------:R-:W1:Y:S01]  /*0090*/  LDCU UR5, c[0x0][0x370] ;  /* 0x00006e00ff0577ac */ /* 0x000e620008000800 */
[----:B------:R-:W2:Y:S06]  /*00a0*/  LDCU.64 UR6, c[0x0][0x358] ;  /* 0x00006b00ff0677ac */ /* 0x000eac0008000a00 */
[----:B------:R-:W3:Y:S01]  /*00b0*/  LDC.64 R4, c[0x0][0x380] ;  /* 0x0000e000ff047b82 */ /* 0x000ee20000000a00 */
[----:B-1----:R-:W-:-:S12]  /*00c0*/  UIMAD UR4, UR4, UR5, URZ ;  /* 0x00000005040472a4 */ /* 0x002fd8000f8e02ff */
.L_x_2:
[C---:B---3--:R-:W-:Y:S01]  /*00d0*/  IMAD.WIDE R2, R0.reuse, 0x4, R4 ;  /* 0x0000000400027825 */ /* 0x048fe200078e0204 */
[----:B------:R-:W-:-:S04]  /*00e0*/  IADD3 R0, PT, PT, R0, UR4, RZ ;  /* 0x0000000400007c10 */ /* 0x000fc8000fffe0ff */
[----:B0-2---:R1:W-:Y:S01]  /*00f0*/  STG.E desc[UR6][R2.64], R7 ;  /* 0x0000000702007986 */ /* 0x0053e2000c101906 */
[----:B------:R-:W-:-:S13]  /*0100*/  ISETP.GE.AND P0, PT, R0, UR8, PT ;  /* 0x0000000800007c0c */ /* 0x000fda000bf06270 */
[----:B-1----:R-:W-:Y:S05]  /*0110*/  @!P0 BRA `(.L_x_2) ;  /* 0xfffffffc00ec8947 */ /* 0x002fea000383ffff */
[----:B------:R-:W-:Y:S05]  /*0120*/  EXIT ;  /* 0x000000000000794d */ /* 0x000fea0003800000 */
.L_x_3:
        /* <DEDUP_REMOVED lines=13> */
.L_x_5:


//--------------------- .nv.global.init           --------------------------
	.section	.nv.global.init,"aw",@progbits
.nv.global.init:
	.type		$str,@object
	.size		$str,(.L_0 - $str)
$str:
        /*0000*/ 	.byte	0x76, 0x61, 0x6c, 0x75, 0x65, 0x20, 0x69, 0x73, 0x20, 0x25, 0x66, 0x0a, 0x00
.L_0:


//--------------------- .nv.shared.reserved.0     --------------------------
	.section	.nv.shared.reserved.0,"aw",@nobits
	.weak		__nv_reservedSMEM_offset_0_alias
	.size		__nv_reservedSMEM_offset_0_alias, 0, 64
	.other		__nv_reservedSMEM_offset_0_alias,@"STO_CUDA_RESERVED_SHARED STV_DEFAULT"
__nv_reservedSMEM_offset_0_alias:
	.zero		0
	.zero		64


//--------------------- .nv.constant0._Z9get_valuePfi --------------------------
	.section	.nv.constant0._Z9get_valuePfi,"a",@progbits
	.sectionflags	@""
	.align	4
.nv.constant0._Z9get_valuePfi:
	.zero		908


//--------------------- .nv.constant0._Z9set_valuePfif --------------------------
	.section	.nv.constant0._Z9set_valuePfif,"a",@progbits
	.sectionflags	@""
	.align	4
.nv.constant0._Z9set_valuePfif:
	.zero		912


//--------------------- SYMBOLS --------------------------

	.type		.nv.reservedSmem.offset0,@object
	.size		.nv.reservedSmem.offset0,0x4
	.type		vprintf,@function
